//
// Generated by NVIDIA NVVM Compiler
//
// Compiler Build ID: CL-36424714
// Cuda compilation tools, release 13.0, V13.0.88
// Based on NVVM 20.0.0
//

.version 9.0
.target sm_100
.address_size 64

	// .globl	_Z19sharedMemoryExamplePi
// _ZZ19sharedMemoryExamplePiE11sharedArray has been demoted

.visible .entry _Z19sharedMemoryExamplePi(
	.param .u64 .ptr .align 1 _Z19sharedMemoryExamplePi_param_0
)
{
	.reg .b32 	%r<9>;
	.reg .b64 	%rd<5>;
	// demoted variable
	.shared .align 4 .b8 _ZZ19sharedMemoryExamplePiE11sharedArray[1024];
	ld.param.u64 	%rd1, [_Z19sharedMemoryExamplePi_param_0];
	cvta.to.global.u64 	%rd2, %rd1;
	mov.u32 	%r1, %tid.x;
	mul.wide.u32 	%rd3, %r1, 4;
	add.s64 	%rd4, %rd2, %rd3;
	ld.global.u32 	%r2, [%rd4];
	shl.b32 	%r3, %r1, 2;
	mov.u32 	%r4, _ZZ19sharedMemoryExamplePiE11sharedArray;
	add.s32 	%r5, %r4, %r3;
	st.shared.u32 	[%r5], %r2;
	bar.sync 	0;
	ld.shared.u32 	%r6, [%r5];
	shl.b32 	%r7, %r6, 1;
	st.shared.u32 	[%r5], %r7;
	bar.sync 	0;
	ld.shared.u32 	%r8, [%r5];
	st.global.u32 	[%rd4], %r8;
	ret;

}


// ===== COMPILED SASS (sm_100) =====

	.target	sm_100

	.elftype	@"ET_EXEC"


//--------------------- .note.nv.tkinfo           --------------------------
	.section	.note.nv.tkinfo,"",@"SHT_NOTE"
	.sectionflags	@"SHF_NOTE_NV_TKINFO"
	.tkinfo
        /*0018*/ 	.word	0x00000002
        /*0030*/ 	.string	""
        /*0030*/ 	.string	"ptxas"
        /*0030*/ 	.string	"Cuda compilation tools, release 13.0, V13.0.88"
        /*0030*/ 	.string	"Build cuda_13.0.r13.0/compiler.36424714_0"
        /*0030*/ 	.string	"-arch sm_100 -m 64 "



//--------------------- .note.nv.cuinfo           --------------------------
	.section	.note.nv.cuinfo,"",@"SHT_NOTE"
	.sectionflags	@"SHF_NOTE_NV_CUINFO"
        /*0018*/ 	.short	0x0002
        /*001a*/ 	.short	0x0064
        /*001c*/ 	.short	0x0082
	.zero		2


//--------------------- .nv.info                  --------------------------
	.section	.nv.info,"",@"SHT_CUDA_INFO"
	.align	4


	//----- nvinfo : EIATTR_REGCOUNT
	.align		4
        /*0000*/ 	.byte	0x04, 0x2f
        /*0002*/ 	.short	(.L_1 - .L_0)
	.align		4
.L_0:
        /*0004*/ 	.word	index@(_Z19sharedMemoryExamplePi)
        /*0008*/ 	.word	0x0000000a


	//----- nvinfo : EIATTR_FRAME_SIZE
	.align		4
.L_1:
        /*000c*/ 	.byte	0x04, 0x11
        /*000e*/ 	.short	(.L_3 - .L_2)
	.align		4
.L_2:
        /*0010*/ 	.word	index@(_Z19sharedMemoryExamplePi)
        /*0014*/ 	.word	0x00000000


	//----- nvinfo : EIATTR_MIN_STACK_SIZE
	.align		4
.L_3:
        /*0018*/ 	.byte	0x04, 0x12
        /*001a*/ 	.short	(.L_5 - .L_4)
	.align		4
.L_4:
        /*001c*/ 	.word	index@(_Z19sharedMemoryExamplePi)
        /*0020*/ 	.word	0x00000000
.L_5:


//--------------------- .nv.compat                --------------------------
	.section	.nv.compat,"",@"SHT_CUDA_COMPAT_INFO"
	.align	4
        /*0000*/ 	.byte	0x02, 0x09, 0x00, 0x00, 0x02, 0x02, 0x01, 0x00, 0x02, 0x05, 0x05, 0x00, 0x03, 0x07, 0x01, 0x01
        /*0010*/ 	.byte	0x02, 0x03, 0x00, 0x00, 0x02, 0x06, 0x01, 0x00, 0x04, 0x0b, 0x08, 0x00, 0x09, 0x00, 0x00, 0x00
        /*0020*/ 	.byte	0x00, 0x00, 0x00, 0x00


//--------------------- .nv.info._Z19sharedMemoryExamplePi --------------------------
	.section	.nv.info._Z19sharedMemoryExamplePi,"",@"SHT_CUDA_INFO"
	.sectionflags	@""
	.align	4


	//----- nvinfo : EIATTR_CUDA_API_VERSION
	.align		4
        /*0000*/ 	.byte	0x04, 0x37
        /*0002*/ 	.short	(.L_7 - .L_6)
.L_6:
        /*0004*/ 	.word	0x00000082


	//----- nvinfo : EIATTR_KPARAM_INFO
	.align		4
.L_7:
        /*0008*/ 	.byte	0x04, 0x17
        /*000a*/ 	.short	(.L_9 - .L_8)
.L_8:
        /*000c*/ 	.word	0x00000000
        /*0010*/ 	.short	0x0000
        /*0012*/ 	.short	0x0000
        /*0014*/ 	.byte	0x00, 0xf5, 0x21, 0x00


	//----- nvinfo : EIATTR_SPARSE_MMA_MASK
	.align		4
.L_9:
        /*0018*/ 	.byte	0x03, 0x50
        /*001a*/ 	.short	0x0000


	//----- nvinfo : EIATTR_MAXREG_COUNT
	.align		4
        /*001c*/ 	.byte	0x03, 0x1b
        /*001e*/ 	.short	0x00ff


	//----- nvinfo : EIATTR_NUM_BARRIERS
	.align		4
        /*0020*/ 	.byte	0x02, 0x4c
        /*0022*/ 	.byte	0x01
	.zero		1


	//----- nvinfo : EIATTR_MERCURY_ISA_VERSION
	.align		4
        /*0024*/ 	.byte	0x03, 0x5f
        /*0026*/ 	.short	0x0101


	//----- nvinfo : EIATTR_VRC_CTA_INIT_COUNT
	.align		4
        /*0028*/ 	.byte	0x02, 0x4a
	.zero		1
	.zero		1


	//----- nvinfo : EIATTR_EXIT_INSTR_OFFSETS
	.align		4
        /*002c*/ 	.byte	0x04, 0x1c
        /*002e*/ 	.short	(.L_11 - .L_10)


	//   ....[0]....
.L_10:
        /*0030*/ 	.word	0x00000120


	//----- nvinfo : EIATTR_CBANK_PARAM_SIZE
	.align		4
.L_11:
        /*0034*/ 	.byte	0x03, 0x19
        /*0036*/ 	.short	0x0008


	//----- nvinfo : EIATTR_PARAM_CBANK
	.align		4
        /*0038*/ 	.byte	0x04, 0x0a
        /*003a*/ 	.short	(.L_13 - .L_12)
	.align		4
.L_12:
        /*003c*/ 	.word	index@(.nv.constant0._Z19sharedMemoryExamplePi)
        /*0040*/ 	.short	0x0380
        /*0042*/ 	.short	0x0008


	//----- nvinfo : EIATTR_SW_WAR
	.align		4
.L_13:
        /*0044*/ 	.byte	0x04, 0x36
        /*0046*/ 	.short	(.L_15 - .L_14)
.L_14:
        /*0048*/ 	.word	0x00000008
.L_15:


//--------------------- .nv.callgraph             --------------------------
	.section	.nv.callgraph,"",@"SHT_CUDA_CALLGRAPH"
	.align	4
	.sectionentsize	8
	.align		4
        /*0000*/ 	.word	0x00000000
	.align		4
        /*0004*/ 	.word	0xffffffff
	.align		4
        /*0008*/ 	.word	0x00000000
	.align		4
        /*000c*/ 	.word	0xfffffffe
	.align		4
        /*0010*/ 	.word	0x00000000
	.align		4
        /*0014*/ 	.word	0xfffffffd
	.align		4
        /*0018*/ 	.word	0x00000000
	.align		4
        /*001c*/ 	.word	0xfffffffc


//--------------------- .text._Z19sharedMemoryExamplePi --------------------------
	.section	.text._Z19sharedMemoryExamplePi,"ax",@progbits
	.align	128
        .global         _Z19sharedMemoryExamplePi
        .type           _Z19sharedMemoryExamplePi,@function
        .size           _Z19sharedMemoryExamplePi,(.L_x_1 - _Z19sharedMemoryExamplePi)
        .other          _Z19sharedMemoryExamplePi,@"STO_CUDA_ENTRY STV_DEFAULT"
_Z19sharedMemoryExamplePi:
.text._Z19sharedMemoryExamplePi:
[----:B------:R-:W-:Y:S01]  /*0000*/  LDC R1, c[0x0][0x37c] ;  /* 0x0000df00ff017b82 */ /* 0x000fe20000000800 */
[----:B------:R-:W0:Y:S07]  /*0010*/  S2R R5, SR_TID.X ;  /* 0x0000000000057919 */ /* 0x000e2e0000002100 */
[----:B------:R-:W0:Y:S01]  /*0020*/  LDC.64 R2, c[0x0][0x380] ;  /* 0x0000e000ff027b82 */ /* 0x000e220000000a00 */
[----:B------:R-:W1:Y:S01]  /*0030*/  LDCU.64 UR6, c[0x0][0x358] ;  /* 0x00006b00ff0677ac */ /* 0x000e620008000a00 */
[----:B0-----:R-:W-:-:S05]  /*0040*/  IMAD.WIDE.U32 R2, R5, 0x4, R2 ;  /* 0x0000000405027825 */ /* 0x001fca00078e0002 */
[----:B-1----:R-:W2:Y:S01]  /*0050*/  LDG.E R0, desc[UR6][R2.64] ;  /* 0x0000000602007981 */ /* 0x002ea2000c1e1900 */
[----:B------:R-:W0:Y:S01]  /*0060*/  S2UR UR5, SR_CgaCtaId ;  /* 0x00000000000579c3 */ /* 0x000e220000008800 */
[----:B------:R-:W-:Y:S02]  /*0070*/  UMOV UR4, 0x400 ;  /* 0x0000040000047882 */ /* 0x000fe40000000000 */
[----:B0-----:R-:W-:-:S06]  /*0080*/  ULEA UR4, UR5, UR4, 0x18 ;  /* 0x0000000405047291 */ /* 0x001fcc000f8ec0ff */
[----:B------:R-:W-:-:S05]  /*0090*/  LEA R5, R5, UR4, 0x2 ;  /* 0x0000000405057c11 */ /* 0x000fca000f8e10ff */
[----:B--2---:R-:W-:Y:S01]  /*00a0*/  STS [R5], R0 ;  /* 0x0000000005007388 */ /* 0x004fe20000000800 */
[----:B------:R-:W-:Y:S06]  /*00b0*/  BAR.SYNC.DEFER_BLOCKING 0x0 ;  /* 0x0000000000007b1d */ /* 0x000fec0000010000 */
[----:B------:R-:W0:Y:S02]  /*00c0*/  LDS R4, [R5] ;  /* 0x0000000005047984 */ /* 0x000e240000000800 */
[----:B0-----:R-:W-:-:S05]  /*00d0*/  SHF.L.U32 R4, R4, 0x1, RZ ;  /* 0x0000000104047819 */ /* 0x001fca00000006ff */
[----:B------:R-:W-:Y:S01]  /*00e0*/  STS [R5], R4 ;  /* 0x0000000405007388 */ /* 0x000fe20000000800 */
[----:B------:R-:W-:Y:S06]  /*00f0*/  BAR.SYNC.DEFER_BLOCKING 0x0 ;  /* 0x0000000000007b1d */ /* 0x000fec0000010000 */
[----:B------:R-:W0:Y:S04]  /*0100*/  LDS R7, [R5] ;  /* 0x0000000005077984 */ /* 0x000e280000000800 */
[----:B0-----:R-:W-:Y:S01]  /*0110*/  STG.E desc[UR6][R2.64], R7 ;  /* 0x0000000702007986 */ /* 0x001fe2000c101906 */
[----:B------:R-:W-:Y:S05]  /*0120*/  EXIT ;  /* 0x000000000000794d */ /* 0x000fea0003800000 */
.L_x_0:
[----:B------:R-:W-:-:S00]  /*0130*/  BRA `(.L_x_0) ;  /* 0xfffffffc00fc7947 */ /* 0x000fc0000383ffff */
[----:B------:R-:W-:-:S00]  /*0140*/  NOP ;  /* 0x0000000000007918 */ /* 0x000fc00000000000 */
        /* <DEDUP_REMOVED lines=11> */
.L_x_1:


//--------------------- .nv.shared._Z19sharedMemoryExamplePi --------------------------
	.section	.nv.shared._Z19sharedMemoryExamplePi,"aw",@nobits
	.sectionflags	@""
	.align	4
.nv.shared._Z19sharedMemoryExamplePi:
	.zero		2048


//--------------------- .nv.shared.reserved.0     --------------------------
	.section	.nv.shared.reserved.0,"aw",@nobits
	.weak		__nv_reservedSMEM_offset_0_alias
	.size		__nv_reservedSMEM_offset_0_alias, 0, 64
	.other		__nv_reservedSMEM_offset_0_alias,@"STO_CUDA_RESERVED_SHARED STV_DEFAULT"
__nv_reservedSMEM_offset_0_alias:
	.zero		0
	.zero		64


//--------------------- .nv.constant0._Z19sharedMemoryExamplePi --------------------------
	.section	.nv.constant0._Z19sharedMemoryExamplePi,"a",@progbits
	.sectionflags	@""
	.align	4
.nv.constant0._Z19sharedMemoryExamplePi:
	.zero		904


//--------------------- SYMBOLS --------------------------

	.type		.nv.reservedSmem.offset0,@object
	.size		.nv.reservedSmem.offset0,0x4
	.type		.nv.reservedSmem.cap,@object
	.size		.nv.reservedSmem.cap,0x4
